//
// Generated by NVIDIA NVVM Compiler
//
// Compiler Build ID: CL-36424714
// Cuda compilation tools, release 13.0, V13.0.88
// Based on NVVM 20.0.0
//

.version 9.0
.target sm_100
.address_size 64

	// .globl	_Z11gemm_kernelPfS_S_iii

.visible .entry _Z11gemm_kernelPfS_S_iii(
	.param .u64 .ptr .align 1 _Z11gemm_kernelPfS_S_iii_param_0,
	.param .u64 .ptr .align 1 _Z11gemm_kernelPfS_S_iii_param_1,
	.param .u64 .ptr .align 1 _Z11gemm_kernelPfS_S_iii_param_2,
	.param .u32 _Z11gemm_kernelPfS_S_iii_param_3,
	.param .u32 _Z11gemm_kernelPfS_S_iii_param_4,
	.param .u32 _Z11gemm_kernelPfS_S_iii_param_5
)
{


	ret;

}
	// .globl	_Z21gemm_optimized_kernelPfS_S_iii
.visible .entry _Z21gemm_optimized_kernelPfS_S_iii(
	.param .u64 .ptr .align 1 _Z21gemm_optimized_kernelPfS_S_iii_param_0,
	.param .u64 .ptr .align 1 _Z21gemm_optimized_kernelPfS_S_iii_param_1,
	.param .u64 .ptr .align 1 _Z21gemm_optimized_kernelPfS_S_iii_param_2,
	.param .u32 _Z21gemm_optimized_kernelPfS_S_iii_param_3,
	.param .u32 _Z21gemm_optimized_kernelPfS_S_iii_param_4,
	.param .u32 _Z21gemm_optimized_kernelPfS_S_iii_param_5
)
{


	ret;

}


// ===== COMPILED SASS (sm_100) =====

	.target	sm_100

	.elftype	@"ET_EXEC"


//--------------------- .note.nv.tkinfo           --------------------------
	.section	.note.nv.tkinfo,"",@"SHT_NOTE"
	.sectionflags	@"SHF_NOTE_NV_TKINFO"
	.tkinfo
        /*0018*/ 	.word	0x00000002
        /*0030*/ 	.string	""
        /*0030*/ 	.string	"ptxas"
        /*0030*/ 	.string	"Cuda compilation tools, release 13.0, V13.0.88"
        /*0030*/ 	.string	"Build cuda_13.0.r13.0/compiler.36424714_0"
        /*0030*/ 	.string	"-arch sm_100 -m 64 "



//--------------------- .note.nv.cuinfo           --------------------------
	.section	.note.nv.cuinfo,"",@"SHT_NOTE"
	.sectionflags	@"SHF_NOTE_NV_CUINFO"
        /*0018*/ 	.short	0x0002
        /*001a*/ 	.short	0x0064
        /*001c*/ 	.short	0x0082
	.zero		2


//--------------------- .nv.info                  --------------------------
	.section	.nv.info,"",@"SHT_CUDA_INFO"
	.align	4


	//----- nvinfo : EIATTR_REGCOUNT
	.align		4
        /*0000*/ 	.byte	0x04, 0x2f
        /*0002*/ 	.short	(.L_1 - .L_0)
	.align		4
.L_0:
        /*0004*/ 	.word	index@(_Z11gemm_kernelPfS_S_iii)
        /*0008*/ 	.word	0x00000004


	//----- nvinfo : EIATTR_FRAME_SIZE
	.align		4
.L_1:
        /*000c*/ 	.byte	0x04, 0x11
        /*000e*/ 	.short	(.L_3 - .L_2)
	.align		4
.L_2:
        /*0010*/ 	.word	index@(_Z11gemm_kernelPfS_S_iii)
        /*0014*/ 	.word	0x00000000


	//----- nvinfo : EIATTR_REGCOUNT
	.align		4
.L_3:
        /*0018*/ 	.byte	0x04, 0x2f
        /*001a*/ 	.short	(.L_5 - .L_4)
	.align		4
.L_4:
        /*001c*/ 	.word	index@(_Z21gemm_optimized_kernelPfS_S_iii)
        /*0020*/ 	.word	0x00000004


	//----- nvinfo : EIATTR_FRAME_SIZE
	.align		4
.L_5:
        /*0024*/ 	.byte	0x04, 0x11
        /*0026*/ 	.short	(.L_7 - .L_6)
	.align		4
.L_6:
        /*0028*/ 	.word	index@(_Z21gemm_optimized_kernelPfS_S_iii)
        /*002c*/ 	.word	0x00000000


	//----- nvinfo : EIATTR_MIN_STACK_SIZE
	.align		4
.L_7:
        /*0030*/ 	.byte	0x04, 0x12
        /*0032*/ 	.short	(.L_9 - .L_8)
	.align		4
.L_8:
        /*0034*/ 	.word	index@(_Z21gemm_optimized_kernelPfS_S_iii)
        /*0038*/ 	.word	0x00000000


	//----- nvinfo : EIATTR_MIN_STACK_SIZE
	.align		4
.L_9:
        /*003c*/ 	.byte	0x04, 0x12
        /*003e*/ 	.short	(.L_11 - .L_10)
	.align		4
.L_10:
        /*0040*/ 	.word	index@(_Z11gemm_kernelPfS_S_iii)
        /*0044*/ 	.word	0x00000000
.L_11:


//--------------------- .nv.compat                --------------------------
	.section	.nv.compat,"",@"SHT_CUDA_COMPAT_INFO"
	.align	4
        /*0000*/ 	.byte	0x02, 0x09, 0x00, 0x00, 0x02, 0x02, 0x01, 0x00, 0x02, 0x05, 0x05, 0x00, 0x03, 0x07, 0x01, 0x01
        /*0010*/ 	.byte	0x02, 0x03, 0x00, 0x00, 0x02, 0x06, 0x01, 0x00, 0x04, 0x0b, 0x08, 0x00, 0x09, 0x00, 0x00, 0x00
        /*0020*/ 	.byte	0x00, 0x00, 0x00, 0x00


//--------------------- .nv.info._Z21gemm_optimized_kernelPfS_S_iii --------------------------
	.section	.nv.info._Z21gemm_optimized_kernelPfS_S_iii,"",@"SHT_CUDA_INFO"
	.sectionflags	@""
	.align	4


	//----- nvinfo : EIATTR_CUDA_API_VERSION
	.align		4
        /*0000*/ 	.byte	0x04, 0x37
        /*0002*/ 	.short	(.L_13 - .L_12)
.L_12:
        /*0004*/ 	.word	0x00000082


	//----- nvinfo : EIATTR_KPARAM_INFO
	.align		4
.L_13:
        /*0008*/ 	.byte	0x04, 0x17
        /*000a*/ 	.short	(.L_15 - .L_14)
.L_14:
        /*000c*/ 	.word	0x00000000
        /*0010*/ 	.short	0x0005
        /*0012*/ 	.short	0x0020
        /*0014*/ 	.byte	0x00, 0xf0, 0x11, 0x00


	//----- nvinfo : EIATTR_KPARAM_INFO
	.align		4
.L_15:
        /*0018*/ 	.byte	0x04, 0x17
        /*001a*/ 	.short	(.L_17 - .L_16)
.L_16:
        /*001c*/ 	.word	0x00000000
        /*0020*/ 	.short	0x0004
        /*0022*/ 	.short	0x001c
        /*0024*/ 	.byte	0x00, 0xf0, 0x11, 0x00


	//----- nvinfo : EIATTR_KPARAM_INFO
	.align		4
.L_17:
        /*0028*/ 	.byte	0x04, 0x17
        /*002a*/ 	.short	(.L_19 - .L_18)
.L_18:
        /*002c*/ 	.word	0x00000000
        /*0030*/ 	.short	0x0003
        /*0032*/ 	.short	0x0018
        /*0034*/ 	.byte	0x00, 0xf0, 0x11, 0x00


	//----- nvinfo : EIATTR_KPARAM_INFO
	.align		4
.L_19:
        /*0038*/ 	.byte	0x04, 0x17
        /*003a*/ 	.short	(.L_21 - .L_20)
.L_20:
        /*003c*/ 	.word	0x00000000
        /*0040*/ 	.short	0x0002
        /*0042*/ 	.short	0x0010
        /*0044*/ 	.byte	0x00, 0xf5, 0x21, 0x00


	//----- nvinfo : EIATTR_KPARAM_INFO
	.align		4
.L_21:
        /*0048*/ 	.byte	0x04, 0x17
        /*004a*/ 	.short	(.L_23 - .L_22)
.L_22:
        /*004c*/ 	.word	0x00000000
        /*0050*/ 	.short	0x0001
        /*0052*/ 	.short	0x0008
        /*0054*/ 	.byte	0x00, 0xf5, 0x21, 0x00


	//----- nvinfo : EIATTR_KPARAM_INFO
	.align		4
.L_23:
        /*0058*/ 	.byte	0x04, 0x17
        /*005a*/ 	.short	(.L_25 - .L_24)
.L_24:
        /*005c*/ 	.word	0x00000000
        /*0060*/ 	.short	0x0000
        /*0062*/ 	.short	0x0000
        /*0064*/ 	.byte	0x00, 0xf5, 0x21, 0x00


	//----- nvinfo : EIATTR_SPARSE_MMA_MASK
	.align		4
.L_25:
        /*0068*/ 	.byte	0x03, 0x50
        /*006a*/ 	.short	0x0000


	//----- nvinfo : EIATTR_MAXREG_COUNT
	.align		4
        /*006c*/ 	.byte	0x03, 0x1b
        /*006e*/ 	.short	0x00ff


	//----- nvinfo : EIATTR_MERCURY_ISA_VERSION
	.align		4
        /*0070*/ 	.byte	0x03, 0x5f
        /*0072*/ 	.short	0x0101


	//----- nvinfo : EIATTR_VRC_CTA_INIT_COUNT
	.align		4
        /*0074*/ 	.byte	0x02, 0x4a
	.zero		1
	.zero		1


	//----- nvinfo : EIATTR_EXIT_INSTR_OFFSETS
	.align		4
        /*0078*/ 	.byte	0x04, 0x1c
        /*007a*/ 	.short	(.L_27 - .L_26)


	//   ....[0]....
.L_26:
        /*007c*/ 	.word	0x00000010


	//----- nvinfo : EIATTR_CBANK_PARAM_SIZE
	.align		4
.L_27:
        /*0080*/ 	.byte	0x03, 0x19
        /*0082*/ 	.short	0x0024


	//----- nvinfo : EIATTR_PARAM_CBANK
	.align		4
        /*0084*/ 	.byte	0x04, 0x0a
        /*0086*/ 	.short	(.L_29 - .L_28)
	.align		4
.L_28:
        /*0088*/ 	.word	index@(.nv.constant0._Z21gemm_optimized_kernelPfS_S_iii)
        /*008c*/ 	.short	0x0380
        /*008e*/ 	.short	0x0024


	//----- nvinfo : EIATTR_SW_WAR
	.align		4
.L_29:
        /*0090*/ 	.byte	0x04, 0x36
        /*0092*/ 	.short	(.L_31 - .L_30)
.L_30:
        /*0094*/ 	.word	0x00000008
.L_31:


//--------------------- .nv.info._Z11gemm_kernelPfS_S_iii --------------------------
	.section	.nv.info._Z11gemm_kernelPfS_S_iii,"",@"SHT_CUDA_INFO"
	.sectionflags	@""
	.align	4


	//----- nvinfo : EIATTR_CUDA_API_VERSION
	.align		4
        /*0000*/ 	.byte	0x04, 0x37
        /*0002*/ 	.short	(.L_33 - .L_32)
.L_32:
        /*0004*/ 	.word	0x00000082


	//----- nvinfo : EIATTR_KPARAM_INFO
	.align		4
.L_33:
        /*0008*/ 	.byte	0x04, 0x17
        /*000a*/ 	.short	(.L_35 - .L_34)
.L_34:
        /*000c*/ 	.word	0x00000000
        /*0010*/ 	.short	0x0005
        /*0012*/ 	.short	0x0020
        /*0014*/ 	.byte	0x00, 0xf0, 0x11, 0x00


	//----- nvinfo : EIATTR_KPARAM_INFO
	.align		4
.L_35:
        /*0018*/ 	.byte	0x04, 0x17
        /*001a*/ 	.short	(.L_37 - .L_36)
.L_36:
        /*001c*/ 	.word	0x00000000
        /*0020*/ 	.short	0x0004
        /*0022*/ 	.short	0x001c
        /*0024*/ 	.byte	0x00, 0xf0, 0x11, 0x00


	//----- nvinfo : EIATTR_KPARAM_INFO
	.align		4
.L_37:
        /*0028*/ 	.byte	0x04, 0x17
        /*002a*/ 	.short	(.L_39 - .L_38)
.L_38:
        /*002c*/ 	.word	0x00000000
        /*0030*/ 	.short	0x0003
        /*0032*/ 	.short	0x0018
        /*0034*/ 	.byte	0x00, 0xf0, 0x11, 0x00


	//----- nvinfo : EIATTR_KPARAM_INFO
	.align		4
.L_39:
        /*0038*/ 	.byte	0x04, 0x17
        /*003a*/ 	.short	(.L_41 - .L_40)
.L_40:
        /*003c*/ 	.word	0x00000000
        /*0040*/ 	.short	0x0002
        /*0042*/ 	.short	0x0010
        /*0044*/ 	.byte	0x00, 0xf5, 0x21, 0x00


	//----- nvinfo : EIATTR_KPARAM_INFO
	.align		4
.L_41:
        /*0048*/ 	.byte	0x04, 0x17
        /*004a*/ 	.short	(.L_43 - .L_42)
.L_42:
        /*004c*/ 	.word	0x00000000
        /*0050*/ 	.short	0x0001
        /*0052*/ 	.short	0x0008
        /*0054*/ 	.byte	0x00, 0xf5, 0x21, 0x00


	//----- nvinfo : EIATTR_KPARAM_INFO
	.align		4
.L_43:
        /*0058*/ 	.byte	0x04, 0x17
        /*005a*/ 	.short	(.L_45 - .L_44)
.L_44:
        /*005c*/ 	.word	0x00000000
        /*0060*/ 	.short	0x0000
        /*0062*/ 	.short	0x0000
        /*0064*/ 	.byte	0x00, 0xf5, 0x21, 0x00


	//----- nvinfo : EIATTR_SPARSE_MMA_MASK
	.align		4
.L_45:
        /*0068*/ 	.byte	0x03, 0x50
        /*006a*/ 	.short	0x0000


	//----- nvinfo : EIATTR_MAXREG_COUNT
	.align		4
        /*006c*/ 	.byte	0x03, 0x1b
        /*006e*/ 	.short	0x00ff


	//----- nvinfo : EIATTR_MERCURY_ISA_VERSION
	.align		4
        /*0070*/ 	.byte	0x03, 0x5f
        /*0072*/ 	.short	0x0101


	//----- nvinfo : EIATTR_VRC_CTA_INIT_COUNT
	.align		4
        /*0074*/ 	.byte	0x02, 0x4a
	.zero		1
	.zero		1


	//----- nvinfo : EIATTR_EXIT_INSTR_OFFSETS
	.align		4
        /*0078*/ 	.byte	0x04, 0x1c
        /*007a*/ 	.short	(.L_47 - .L_46)


	//   ....[0]....
.L_46:
        /*007c*/ 	.word	0x00000010


	//----- nvinfo : EIATTR_CBANK_PARAM_SIZE
	.align		4
.L_47:
        /*0080*/ 	.byte	0x03, 0x19
        /*0082*/ 	.short	0x0024


	//----- nvinfo : EIATTR_PARAM_CBANK
	.align		4
        /*0084*/ 	.byte	0x04, 0x0a
        /*0086*/ 	.short	(.L_49 - .L_48)
	.align		4
.L_48:
        /*0088*/ 	.word	index@(.nv.constant0._Z11gemm_kernelPfS_S_iii)
        /*008c*/ 	.short	0x0380
        /*008e*/ 	.short	0x0024


	//----- nvinfo : EIATTR_SW_WAR
	.align		4
.L_49:
        /*0090*/ 	.byte	0x04, 0x36
        /*0092*/ 	.short	(.L_51 - .L_50)
.L_50:
        /*0094*/ 	.word	0x00000008
.L_51:


//--------------------- .nv.callgraph             --------------------------
	.section	.nv.callgraph,"",@"SHT_CUDA_CALLGRAPH"
	.align	4
	.sectionentsize	8
	.align		4
        /*0000*/ 	.word	0x00000000
	.align		4
        /*0004*/ 	.word	0xffffffff
	.align		4
        /*0008*/ 	.word	0x00000000
	.align		4
        /*000c*/ 	.word	0xfffffffe
	.align		4
        /*0010*/ 	.word	0x00000000
	.align		4
        /*0014*/ 	.word	0xfffffffd
	.align		4
        /*0018*/ 	.word	0x00000000
	.align		4
        /*001c*/ 	.word	0xfffffffc


//--------------------- .text._Z21gemm_optimized_kernelPfS_S_iii --------------------------
	.section	.text._Z21gemm_optimized_kernelPfS_S_iii,"ax",@progbits
	.align	128
        .global         _Z21gemm_optimized_kernelPfS_S_iii
        .type           _Z21gemm_optimized_kernelPfS_S_iii,@function
        .size           _Z21gemm_optimized_kernelPfS_S_iii,(.L_x_2 - _Z21gemm_optimized_kernelPfS_S_iii)
        .other          _Z21gemm_optimized_kernelPfS_S_iii,@"STO_CUDA_ENTRY STV_DEFAULT"
_Z21gemm_optimized_kernelPfS_S_iii:
.text._Z21gemm_optimized_kernelPfS_S_iii:
[----:B------:R-:W-:Y:S01]  /*0000*/  LDC R1, c[0x0][0x37c] ;  /* 0x0000df00ff017b82 */ /* 0x000fe20000000800 */
[----:B------:R-:W-:Y:S05]  /*0010*/  EXIT ;  /* 0x000000000000794d */ /* 0x000fea0003800000 */
.L_x_0:
[----:B------:R-:W-:-:S00]  /*0020*/  BRA `(.L_x_0) ;  /* 0xfffffffc00fc7947 */ /* 0x000fc0000383ffff */
[----:B------:R-:W-:-:S00]  /*0030*/  NOP ;  /* 0x0000000000007918 */ /* 0x000fc00000000000 */
        /* <DEDUP_REMOVED lines=12> */
.L_x_2:


//--------------------- .text._Z11gemm_kernelPfS_S_iii --------------------------
	.section	.text._Z11gemm_kernelPfS_S_iii,"ax",@progbits
	.align	128
        .global         _Z11gemm_kernelPfS_S_iii
        .type           _Z11gemm_kernelPfS_S_iii,@function
        .size           _Z11gemm_kernelPfS_S_iii,(.L_x_3 - _Z11gemm_kernelPfS_S_iii)
        .other          _Z11gemm_kernelPfS_S_iii,@"STO_CUDA_ENTRY STV_DEFAULT"
_Z11gemm_kernelPfS_S_iii:
.text._Z11gemm_kernelPfS_S_iii:
[----:B------:R-:W-:Y:S01]  /*0000*/  LDC R1, c[0x0][0x37c] ;  /* 0x0000df00ff017b82 */ /* 0x000fe20000000800 */
[----:B------:R-:W-:Y:S05]  /*0010*/  EXIT ;  /* 0x000000000000794d */ /* 0x000fea0003800000 */
.L_x_1:
        /* <DEDUP_REMOVED lines=14> */
.L_x_3:


//--------------------- .nv.shared.reserved.0     --------------------------
	.section	.nv.shared.reserved.0,"aw",@nobits
	.weak		__nv_reservedSMEM_offset_0_alias
	.size		__nv_reservedSMEM_offset_0_alias, 0, 64
	.other		__nv_reservedSMEM_offset_0_alias,@"STO_CUDA_RESERVED_SHARED STV_DEFAULT"
__nv_reservedSMEM_offset_0_alias:
	.zero		0
	.zero		64


//--------------------- .nv.constant0._Z21gemm_optimized_kernelPfS_S_iii --------------------------
	.section	.nv.constant0._Z21gemm_optimized_kernelPfS_S_iii,"a",@progbits
	.sectionflags	@""
	.align	4
.nv.constant0._Z21gemm_optimized_kernelPfS_S_iii:
	.zero		932


//--------------------- .nv.constant0._Z11gemm_kernelPfS_S_iii --------------------------
	.section	.nv.constant0._Z11gemm_kernelPfS_S_iii,"a",@progbits
	.sectionflags	@""
	.align	4
.nv.constant0._Z11gemm_kernelPfS_S_iii:
	.zero		932


//--------------------- SYMBOLS --------------------------

	.type		.nv.reservedSmem.offset0,@object
	.size		.nv.reservedSmem.offset0,0x4
